	.headerflags	@"EF_CUDA_TEXMODE_UNIFIED EF_CUDA_64BIT_ADDRESS EF_CUDA_ACCELERATORS EF_CUDA_SM90 EF_CUDA_VIRTUAL_SM(EF_CUDA_SM90)"
	.elftype	@"ET_EXEC"


//--------------------- .nv.info                  --------------------------
	.section	.nv.info,"",@"SHT_CUDA_INFO"
	.align	4


	//----- nvinfo : EIATTR_REGCOUNT
	.align		4
        /*0000*/ 	.byte	0x04, 0x2f
        /*0002*/ 	.short	(.L_1 - .L_0)
	.align		4
.L_0:
        /*0004*/ 	.word	index@(triton_poi_fused_leaky_relu_reflection_pad1d_29)
        /*0008*/ 	.word	0x0000000e


	//----- nvinfo : EIATTR_MIN_STACK_SIZE
	.align		4
.L_1:
        /*000c*/ 	.byte	0x04, 0x12
        /*000e*/ 	.short	(.L_3 - .L_2)
	.align		4
.L_2:
        /*0010*/ 	.word	index@(triton_poi_fused_leaky_relu_reflection_pad1d_29)
        /*0014*/ 	.word	0x00000000


	//----- nvinfo : EIATTR_FRAME_SIZE
	.align		4
.L_3:
        /*0018*/ 	.byte	0x04, 0x11
        /*001a*/ 	.short	(.L_5 - .L_4)
	.align		4
.L_4:
        /*001c*/ 	.word	index@(triton_poi_fused_leaky_relu_reflection_pad1d_29)
        /*0020*/ 	.word	0x00000000


	//----- nvinfo : EIATTR_MIN_STACK_SIZE
	.align		4
.L_5:
        /*0024*/ 	.byte	0x04, 0x12
        /*0026*/ 	.short	(.L_7 - .L_6)
	.align		4
.L_6:
        /*0028*/ 	.word	index@(triton_poi_fused_leaky_relu_reflection_pad1d_29)
        /*002c*/ 	.word	0x00000000
.L_7:


//--------------------- .nv.info.triton_poi_fused_leaky_relu_reflection_pad1d_29 --------------------------
	.section	.nv.info.triton_poi_fused_leaky_relu_reflection_pad1d_29,"",@"SHT_CUDA_INFO"
	.sectionflags	@""
	.align	4


	//----- nvinfo : EIATTR_CUDA_API_VERSION
	.align		4
        /*0000*/ 	.byte	0x04, 0x37
        /*0002*/ 	.short	(.L_9 - .L_8)
.L_8:
        /*0004*/ 	.word	0x0000007c


	//----- nvinfo : EIATTR_KPARAM_INFO
	.align		4
.L_9:
        /*0008*/ 	.byte	0x04, 0x17
        /*000a*/ 	.short	(.L_11 - .L_10)
.L_10:
        /*000c*/ 	.word	0x00000000
        /*0010*/ 	.short	0x0003
        /*0012*/ 	.short	0x0018
        /*0014*/ 	.byte	0x00, 0xf0, 0x11, 0x00


	//----- nvinfo : EIATTR_KPARAM_INFO
	.align		4
.L_11:
        /*0018*/ 	.byte	0x04, 0x17
        /*001a*/ 	.short	(.L_13 - .L_12)
.L_12:
        /*001c*/ 	.word	0x00000000
        /*0020*/ 	.short	0x0002
        /*0022*/ 	.short	0x0010
        /*0024*/ 	.byte	0x00, 0xf4, 0x21, 0x00


	//----- nvinfo : EIATTR_KPARAM_INFO
	.align		4
.L_13:
        /*0028*/ 	.byte	0x04, 0x17
        /*002a*/ 	.short	(.L_15 - .L_14)
.L_14:
        /*002c*/ 	.word	0x00000000
        /*0030*/ 	.short	0x0001
        /*0032*/ 	.short	0x0008
        /*0034*/ 	.byte	0x00, 0xf4, 0x21, 0x00


	//----- nvinfo : EIATTR_KPARAM_INFO
	.align		4
.L_15:
        /*0038*/ 	.byte	0x04, 0x17
        /*003a*/ 	.short	(.L_17 - .L_16)
.L_16:
        /*003c*/ 	.word	0x00000000
        /*0040*/ 	.short	0x0000
        /*0042*/ 	.short	0x0000
        /*0044*/ 	.byte	0x00, 0xf4, 0x21, 0x00


	//----- nvinfo : EIATTR_SPARSE_MMA_MASK
	.align		4
.L_17:
        /*0048*/ 	.byte	0x03, 0x50
        /*004a*/ 	.short	0x0000


	//----- nvinfo : EIATTR_MAXREG_COUNT
	.align		4
        /*004c*/ 	.byte	0x03, 0x1b
        /*004e*/ 	.short	0x00ff


	//----- nvinfo : EIATTR_EXIT_INSTR_OFFSETS
	.align		4
        /*0050*/ 	.byte	0x04, 0x1c
        /*0052*/ 	.short	(.L_19 - .L_18)


	//   ....[0]....
.L_18:
        /*0054*/ 	.word	0x000001f0


	//   ....[1]....
        /*0058*/ 	.word	0x00000210


	//----- nvinfo : EIATTR_REQNTID
	.align		4
.L_19:
        /*005c*/ 	.byte	0x04, 0x10
        /*005e*/ 	.short	(.L_21 - .L_20)
.L_20:
        /*0060*/ 	.word	0x00000080
        /*0064*/ 	.word	0x00000001
        /*0068*/ 	.word	0x00000001


	//----- nvinfo : EIATTR_CBANK_PARAM_SIZE
	.align		4
.L_21:
        /*006c*/ 	.byte	0x03, 0x19
        /*006e*/ 	.short	0x001c


	//----- nvinfo : EIATTR_PARAM_CBANK
	.align		4
        /*0070*/ 	.byte	0x04, 0x0a
        /*0072*/ 	.short	(.L_23 - .L_22)
	.align		4
.L_22:
        /*0074*/ 	.word	index@(.nv.constant0.triton_poi_fused_leaky_relu_reflection_pad1d_29)
        /*0078*/ 	.short	0x0210
        /*007a*/ 	.short	0x001c


	//----- nvinfo : EIATTR_SW_WAR
	.align		4
.L_23:
        /*007c*/ 	.byte	0x04, 0x36
        /*007e*/ 	.short	(.L_25 - .L_24)
.L_24:
        /*0080*/ 	.word	0x00000008
.L_25:


//--------------------- .nv.callgraph             --------------------------
	.section	.nv.callgraph,"",@"SHT_CUDA_CALLGRAPH"
	.align	4
	.sectionentsize	8
	.align		4
        /*0000*/ 	.word	0x00000000
	.align		4
        /*0004*/ 	.word	0xffffffff
	.align		4
        /*0008*/ 	.word	0x00000000
	.align		4
        /*000c*/ 	.word	0xfffffffe
	.align		4
        /*0010*/ 	.word	0x00000000
	.align		4
        /*0014*/ 	.word	0xfffffffd
	.align		4
        /*0018*/ 	.word	0x00000000
	.align		4
        /*001c*/ 	.word	0xfffffffc


//--------------------- .text.triton_poi_fused_leaky_relu_reflection_pad1d_29 --------------------------
	.section	.text.triton_poi_fused_leaky_relu_reflection_pad1d_29,"ax",@progbits
	.align	128
        .global         triton_poi_fused_leaky_relu_reflection_pad1d_29
        .type           triton_poi_fused_leaky_relu_reflection_pad1d_29,@function
        .size           triton_poi_fused_leaky_relu_reflection_pad1d_29,(.L_x_1 - triton_poi_fused_leaky_relu_reflection_pad1d_29)
        .other          triton_poi_fused_leaky_relu_reflection_pad1d_29,@"STO_CUDA_ENTRY STV_DEFAULT"
triton_poi_fused_leaky_relu_reflection_pad1d_29:
.text.triton_poi_fused_leaky_relu_reflection_pad1d_29:
[----:B------:R-:W0:Y:S02]  /*0000*/  LDC R1, c[0x0][0x28] ;  /* 0x00000a00ff017b82 */ /* 0x000e240000000800 */
[----:B------:R-:W1:Y:S01]  /*0010*/  S2R R0, SR_TID.X ;  /* 0x0000000000007919 */ /* 0x000e620000002100 */
[----:B------:R-:W-:Y:S01]  /*0020*/  ULDC.64 UR4, c[0x0][0x210] ;  /* 0x0000840000047ab9 */ /* 0x000fe20000000a00 */
[----:B------:R-:W2:Y:S01]  /*0030*/  S2R R9, SR_CTAID.X ;  /* 0x0000000000097919 */ /* 0x000ea20000002500 */
[----:B-1----:R-:W-:-:S05]  /*0040*/  LOP3.LUT R0, R0, 0x7f, RZ, 0xc0, !PT ;  /* 0x0000007f00007812 */ /* 0x002fca00078ec0ff */
[----:B--2---:R-:W-:-:S04]  /*0050*/  IMAD R9, R9, 0x80, R0 ;  /* 0x0000008009097824 */ /* 0x004fc800078e0200 */
[C---:B------:R-:W-:Y:S01]  /*0060*/  IMAD.HI R0, R9.reuse, 0x7fc01ff1, RZ ;  /* 0x7fc01ff109007827 */ /* 0x040fe200078e02ff */
[----:B------:R-:W-:-:S04]  /*0070*/  ISETP.GE.AND P0, PT, R9, 0x1008, PT ;  /* 0x000010080900780c */ /* 0x000fc80003f06270 */
[----:B------:R-:W-:-:S04]  /*0080*/  SHF.R.U32.HI R3, RZ, 0x1f, R0 ;  /* 0x0000001fff037819 */ /* 0x000fc80000011600 */
[----:B------:R-:W-:-:S05]  /*0090*/  LEA.HI.SX32 R3, R0, R3, 0x17 ;  /* 0x0000000300037211 */ /* 0x000fca00078fbaff */
[----:B------:R-:W-:-:S05]  /*00a0*/  IMAD R0, R3, 0x402, RZ ;  /* 0x0000040203007824 */ /* 0x000fca00078e02ff */
[----:B------:R-:W-:-:S05]  /*00b0*/  LOP3.LUT R0, RZ, R0, RZ, 0x33, !PT ;  /* 0x00000000ff007212 */ /* 0x000fca00078e33ff */
[----:B------:R-:W-:-:S05]  /*00c0*/  IMAD.IADD R0, R9, 0x1, R0 ;  /* 0x0000000109007824 */ /* 0x000fca00078e0200 */
[----:B------:R-:W-:-:S05]  /*00d0*/  IABS R0, R0 ;  /* 0x0000000000007213 */ /* 0x000fca0000000000 */
[----:B------:R-:W-:-:S05]  /*00e0*/  VIADD R0, R0, 0xfffffc01 ;  /* 0xfffffc0100007836 */ /* 0x000fca0000000000 */
[----:B------:R-:W-:Y:S02]  /*00f0*/  IABS R5, R0 ;  /* 0x0000000000057213 */ /* 0x000fe40000000000 */
[----:B------:R-:W-:Y:S02]  /*0100*/  LEA R0, R3, 0x3ff, 0xa ;  /* 0x000003ff03007811 */ /* 0x000fe400078e50ff */
[----:B------:R-:W1:Y:S03]  /*0110*/  LDC.64 R2, c[0x0][0x218] ;  /* 0x00008600ff027b82 */ /* 0x000e660000000a00 */
[----:B------:R-:W-:Y:S01]  /*0120*/  IMAD.IADD R5, R0, 0x1, -R5 ;  /* 0x0000000100057824 */ /* 0x000fe200078e0a05 */
[----:B------:R-:W-:-:S04]  /*0130*/  PRMT R0, RZ, 0x7610, R0 ;  /* 0x00007610ff007816 */ /* 0x000fc80000000000 */
[----:B------:R-:W-:-:S04]  /*0140*/  IADD3 R6, P1, R5, UR4, RZ ;  /* 0x0000000405067c10 */ /* 0x000fc8000ff3e0ff */
[----:B------:R-:W-:Y:S01]  /*0150*/  LEA.HI.X.SX32 R7, R5, UR5, 0x1, P1 ;  /* 0x0000000505077c11 */ /* 0x000fe200088f0eff */
[----:B------:R-:W-:-:S04]  /*0160*/  ULDC.64 UR4, c[0x0][0x208] ;  /* 0x0000820000047ab9 */ /* 0x000fc80000000a00 */
[----:B------:R-:W2:Y:S01]  /*0170*/  @!P0 LDG.E.EL.U8 R0, desc[UR4][R6.64] ;  /* 0x0000000406008981 */ /* 0x000ea2000c2e1100 */
[----:B------:R-:W-:Y:S02]  /*0180*/  IMAD.MOV.U32 R11, RZ, RZ, RZ ;  /* 0x000000ffff0b7224 */ /* 0x000fe400078e00ff */
[----:B-1----:R-:W-:Y:S02]  /*0190*/  IMAD.WIDE R2, R5, 0x4, R2 ;  /* 0x0000000405027825 */ /* 0x002fe400078e0202 */
[----:B------:R-:W1:Y:S03]  /*01a0*/  LDC.64 R4, c[0x0][0x220] ;  /* 0x00008800ff047b82 */ /* 0x000e660000000a00 */
[----:B------:R-:W3:Y:S01]  /*01b0*/  @!P0 LDG.E.EL R11, desc[UR4][R2.64] ;  /* 0x00000004020b8981 */ /* 0x000ee2000c2e1900 */
[----:B-1----:R-:W-:Y:S01]  /*01c0*/  IMAD.WIDE R4, R9, 0x4, R4 ;  /* 0x0000000409047825 */ /* 0x002fe200078e0204 */
[----:B--2---:R-:W-:-:S13]  /*01d0*/  LOP3.LUT P1, RZ, R0, 0xff, RZ, 0xc0, !PT ;  /* 0x000000ff00ff7812 */ /* 0x004fda000782c0ff */
[----:B---3--:R-:W-:Y:S01]  /*01e0*/  @!P1 FMUL R11, R11, 0.20000000298023223877 ;  /* 0x3e4ccccd0b0b9820 */ /* 0x008fe20000400000 */
[----:B------:R-:W-:Y:S06]  /*01f0*/  @P0 EXIT ;  /* 0x000000000000094d */ /* 0x000fec0003800000 */
[----:B------:R-:W-:Y:S01]  /*0200*/  STG.E desc[UR4][R4.64], R11 ;  /* 0x0000000b04007986 */ /* 0x000fe2000c101904 */
[----:B------:R-:W-:Y:S05]  /*0210*/  EXIT ;  /* 0x000000000000794d */ /* 0x000fea0003800000 */
.L_x_0:
[----:B------:R-:W-:-:S00]  /*0220*/  BRA `(.L_x_0) ;  /* 0xfffffffc00fc7947 */ /* 0x000fc0000383ffff */
[----:B------:R-:W-:-:S00]  /*0230*/  NOP ;  /* 0x0000000000007918 */ /* 0x000fc00000000000 */
        /* <DEDUP_REMOVED lines=12> */
.L_x_1:


//--------------------- .nv.constant0.triton_poi_fused_leaky_relu_reflection_pad1d_29 --------------------------
	.section	.nv.constant0.triton_poi_fused_leaky_relu_reflection_pad1d_29,"a",@progbits
	.sectionflags	@""
	.align	4
.nv.constant0.triton_poi_fused_leaky_relu_reflection_pad1d_29:
	.zero		556
